//
// Generated by NVIDIA NVVM Compiler
//
// Compiler Build ID: CL-36424714
// Cuda compilation tools, release 13.0, V13.0.88
// Based on NVVM 20.0.0
//

.version 9.0
.target sm_100
.address_size 64

	// .globl	_Z19__Show_CPU_call_GPUv
.extern .func  (.param .b32 func_retval0) vprintf
(
	.param .b64 vprintf_param_0,
	.param .b64 vprintf_param_1
)
;
.global .align 1 .b8 $str[32] = {32, 32, 32, 32, 32, 32, 32, 32, 105, 110, 32, 34, 95, 95, 100, 101, 118, 105, 99, 101, 95, 95, 34, 32, 111, 110, 32, 71, 80, 85, 10};
.global .align 1 .b8 $str$1[12] = {32, 32, 32, 32, 105, 110, 32, 71, 80, 85, 10};
.global .align 1 .b8 $str$2[44] = {32, 32, 32, 32, 99, 97, 108, 108, 32, 34, 95, 95, 100, 101, 118, 105, 99, 101, 95, 95, 34, 32, 32, 95, 95, 83, 104, 111, 119, 95, 71, 80, 85, 95, 99, 97, 108, 108, 95, 71, 80, 85, 10};
.global .align 1 .b8 $str$3[22] = {116, 104, 114, 101, 97, 100, 32, 105, 100, 32, 37, 100, 32, 111, 102, 32, 37, 100, 32, 33, 10};
.global .align 1 .b8 $str$4[5] = {32, 37, 100, 32};
.global .align 1 .b8 $str$5[5] = {32, 37, 112, 32};
.global .align 1 .b8 $str$6[4] = {37, 100, 32};

.visible .entry _Z19__Show_CPU_call_GPUv()
{
	.reg .b32 	%r<7>;
	.reg .b64 	%rd<7>;

	mov.u64 	%rd1, $str$1;
	cvta.global.u64 	%rd2, %rd1;
	{ // callseq 0, 0
	.param .b64 param0;
	st.param.b64 	[param0], %rd2;
	.param .b64 param1;
	st.param.b64 	[param1], 0;
	.param .b32 retval0;
	call.uni (retval0), 
	vprintf, 
	(
	param0, 
	param1
	);
	ld.param.b32 	%r1, [retval0];
	} // callseq 0
	mov.u64 	%rd3, $str$2;
	cvta.global.u64 	%rd4, %rd3;
	{ // callseq 1, 0
	.param .b64 param0;
	st.param.b64 	[param0], %rd4;
	.param .b64 param1;
	st.param.b64 	[param1], 0;
	.param .b32 retval0;
	call.uni (retval0), 
	vprintf, 
	(
	param0, 
	param1
	);
	ld.param.b32 	%r3, [retval0];
	} // callseq 1
	mov.u64 	%rd5, $str;
	cvta.global.u64 	%rd6, %rd5;
	{ // callseq 2, 0
	.param .b64 param0;
	st.param.b64 	[param0], %rd6;
	.param .b64 param1;
	st.param.b64 	[param1], 0;
	.param .b32 retval0;
	call.uni (retval0), 
	vprintf, 
	(
	param0, 
	param1
	);
	ld.param.b32 	%r5, [retval0];
	} // callseq 2
	ret;

}
	// .globl	_Z8__linearv
.visible .entry _Z8__linearv()
{
	.local .align 8 .b8 	__local_depot1[8];
	.reg .b64 	%SP;
	.reg .b64 	%SPL;
	.reg .b32 	%r<9>;
	.reg .b64 	%rd<5>;

	mov.u64 	%SPL, __local_depot1;
	cvta.local.u64 	%SP, %SPL;
	add.u64 	%rd1, %SP, 0;
	add.u64 	%rd2, %SPL, 0;
	mov.u32 	%r1, %nctaid.x;
	mov.u32 	%r2, %ntid.x;
	mul.lo.s32 	%r3, %r1, %r2;
	mov.u32 	%r4, %ctaid.x;
	mov.u32 	%r5, %tid.x;
	mad.lo.s32 	%r6, %r2, %r4, %r5;
	st.local.v2.u32 	[%rd2], {%r6, %r3};
	mov.u64 	%rd3, $str$3;
	cvta.global.u64 	%rd4, %rd3;
	{ // callseq 3, 0
	.param .b64 param0;
	st.param.b64 	[param0], %rd4;
	.param .b64 param1;
	st.param.b64 	[param1], %rd1;
	.param .b32 retval0;
	call.uni (retval0), 
	vprintf, 
	(
	param0, 
	param1
	);
	ld.param.b32 	%r7, [retval0];
	} // callseq 3
	ret;

}
	// .globl	_Z12__Show_ERRORPi
.visible .entry _Z12__Show_ERRORPi(
	.param .u64 .ptr .align 1 _Z12__Show_ERRORPi_param_0
)
{
	.local .align 8 .b8 	__local_depot2[8];
	.reg .b64 	%SP;
	.reg .b64 	%SPL;
	.reg .b32 	%r<6>;
	.reg .b64 	%rd<9>;

	mov.u64 	%SPL, __local_depot2;
	cvta.local.u64 	%SP, %SPL;
	ld.param.u64 	%rd1, [_Z12__Show_ERRORPi_param_0];
	cvta.to.global.u64 	%rd2, %rd1;
	add.u64 	%rd3, %SP, 0;
	add.u64 	%rd4, %SPL, 0;
	mov.b32 	%r1, 1;
	st.global.u32 	[%rd2], %r1;
	st.local.u32 	[%rd4], %r1;
	mov.u64 	%rd5, $str$4;
	cvta.global.u64 	%rd6, %rd5;
	{ // callseq 4, 0
	.param .b64 param0;
	st.param.b64 	[param0], %rd6;
	.param .b64 param1;
	st.param.b64 	[param1], %rd3;
	.param .b32 retval0;
	call.uni (retval0), 
	vprintf, 
	(
	param0, 
	param1
	);
	ld.param.b32 	%r2, [retval0];
	} // callseq 4
	st.local.u64 	[%rd4], %rd1;
	mov.u64 	%rd7, $str$5;
	cvta.global.u64 	%rd8, %rd7;
	{ // callseq 5, 0
	.param .b64 param0;
	st.param.b64 	[param0], %rd8;
	.param .b64 param1;
	st.param.b64 	[param1], %rd3;
	.param .b32 retval0;
	call.uni (retval0), 
	vprintf, 
	(
	param0, 
	param1
	);
	ld.param.b32 	%r4, [retval0];
	} // callseq 5
	ret;

}
	// .globl	_Z15__Malloc_in_GPUPim
.visible .entry _Z15__Malloc_in_GPUPim(
	.param .u64 .ptr .align 1 _Z15__Malloc_in_GPUPim_param_0,
	.param .u64 _Z15__Malloc_in_GPUPim_param_1
)
{
	.local .align 8 .b8 	__local_depot3[8];
	.reg .b64 	%SP;
	.reg .b64 	%SPL;
	.reg .pred 	%p<10>;
	.reg .b32 	%r<46>;
	.reg .b64 	%rd<43>;

	mov.u64 	%SPL, __local_depot3;
	cvta.local.u64 	%SP, %SPL;
	ld.param.u64 	%rd14, [_Z15__Malloc_in_GPUPim_param_0];
	ld.param.u64 	%rd13, [_Z15__Malloc_in_GPUPim_param_1];
	cvta.to.global.u64 	%rd1, %rd14;
	add.u64 	%rd15, %SP, 0;
	add.u64 	%rd2, %SPL, 0;
	setp.eq.s64 	%p1, %rd13, 0;
	@%p1 bra 	$L__BB3_12;
	and.b64  	%rd3, %rd13, 7;
	setp.lt.u64 	%p2, %rd13, 8;
	mov.b64 	%rd41, 0;
	@%p2 bra 	$L__BB3_4;
	and.b64  	%rd41, %rd13, -8;
	mov.b64 	%rd39, 0;
	mov.u64 	%rd20, $str$6;
$L__BB3_3:
	.pragma "nounroll";
	cvt.u32.u64 	%r1, %rd39;
	shl.b64 	%rd18, %rd39, 2;
	add.s64 	%rd19, %rd1, %rd18;
	st.global.u32 	[%rd19], %r1;
	st.local.u32 	[%rd2], %r1;
	cvta.global.u64 	%rd21, %rd20;
	{ // callseq 6, 0
	.param .b64 param0;
	st.param.b64 	[param0], %rd21;
	.param .b64 param1;
	st.param.b64 	[param1], %rd15;
	.param .b32 retval0;
	call.uni (retval0), 
	vprintf, 
	(
	param0, 
	param1
	);
	ld.param.b32 	%r2, [retval0];
	} // callseq 6
	add.s32 	%r4, %r1, 1;
	st.global.u32 	[%rd19+4], %r4;
	st.local.u32 	[%rd2], %r4;
	{ // callseq 7, 0
	.param .b64 param0;
	st.param.b64 	[param0], %rd21;
	.param .b64 param1;
	st.param.b64 	[param1], %rd15;
	.param .b32 retval0;
	call.uni (retval0), 
	vprintf, 
	(
	param0, 
	param1
	);
	ld.param.b32 	%r5, [retval0];
	} // callseq 7
	add.s32 	%r7, %r1, 2;
	st.global.u32 	[%rd19+8], %r7;
	st.local.u32 	[%rd2], %r7;
	{ // callseq 8, 0
	.param .b64 param0;
	st.param.b64 	[param0], %rd21;
	.param .b64 param1;
	st.param.b64 	[param1], %rd15;
	.param .b32 retval0;
	call.uni (retval0), 
	vprintf, 
	(
	param0, 
	param1
	);
	ld.param.b32 	%r8, [retval0];
	} // callseq 8
	add.s32 	%r10, %r1, 3;
	st.global.u32 	[%rd19+12], %r10;
	st.local.u32 	[%rd2], %r10;
	{ // callseq 9, 0
	.param .b64 param0;
	st.param.b64 	[param0], %rd21;
	.param .b64 param1;
	st.param.b64 	[param1], %rd15;
	.param .b32 retval0;
	call.uni (retval0), 
	vprintf, 
	(
	param0, 
	param1
	);
	ld.param.b32 	%r11, [retval0];
	} // callseq 9
	add.s32 	%r13, %r1, 4;
	st.global.u32 	[%rd19+16], %r13;
	st.local.u32 	[%rd2], %r13;
	{ // callseq 10, 0
	.param .b64 param0;
	st.param.b64 	[param0], %rd21;
	.param .b64 param1;
	st.param.b64 	[param1], %rd15;
	.param .b32 retval0;
	call.uni (retval0), 
	vprintf, 
	(
	param0, 
	param1
	);
	ld.param.b32 	%r14, [retval0];
	} // callseq 10
	add.s32 	%r16, %r1, 5;
	st.global.u32 	[%rd19+20], %r16;
	st.local.u32 	[%rd2], %r16;
	{ // callseq 11, 0
	.param .b64 param0;
	st.param.b64 	[param0], %rd21;
	.param .b64 param1;
	st.param.b64 	[param1], %rd15;
	.param .b32 retval0;
	call.uni (retval0), 
	vprintf, 
	(
	param0, 
	param1
	);
	ld.param.b32 	%r17, [retval0];
	} // callseq 11
	add.s32 	%r19, %r1, 6;
	st.global.u32 	[%rd19+24], %r19;
	st.local.u32 	[%rd2], %r19;
	{ // callseq 12, 0
	.param .b64 param0;
	st.param.b64 	[param0], %rd21;
	.param .b64 param1;
	st.param.b64 	[param1], %rd15;
	.param .b32 retval0;
	call.uni (retval0), 
	vprintf, 
	(
	param0, 
	param1
	);
	ld.param.b32 	%r20, [retval0];
	} // callseq 12
	add.s32 	%r22, %r1, 7;
	st.global.u32 	[%rd19+28], %r22;
	st.local.u32 	[%rd2], %r22;
	{ // callseq 13, 0
	.param .b64 param0;
	st.param.b64 	[param0], %rd21;
	.param .b64 param1;
	st.param.b64 	[param1], %rd15;
	.param .b32 retval0;
	call.uni (retval0), 
	vprintf, 
	(
	param0, 
	param1
	);
	ld.param.b32 	%r23, [retval0];
	} // callseq 13
	add.s64 	%rd39, %rd39, 8;
	setp.ne.s64 	%p3, %rd39, %rd41;
	@%p3 bra 	$L__BB3_3;
$L__BB3_4:
	setp.eq.s64 	%p4, %rd3, 0;
	@%p4 bra 	$L__BB3_12;
	and.b64  	%rd8, %rd13, 3;
	setp.lt.u64 	%p5, %rd3, 4;
	@%p5 bra 	$L__BB3_7;
	cvt.u32.u64 	%r25, %rd41;
	shl.b64 	%rd23, %rd41, 2;
	add.s64 	%rd24, %rd1, %rd23;
	st.global.u32 	[%rd24], %r25;
	st.local.u32 	[%rd2], %r25;
	mov.u64 	%rd25, $str$6;
	cvta.global.u64 	%rd26, %rd25;
	{ // callseq 14, 0
	.param .b64 param0;
	st.param.b64 	[param0], %rd26;
	.param .b64 param1;
	st.param.b64 	[param1], %rd15;
	.param .b32 retval0;
	call.uni (retval0), 
	vprintf, 
	(
	param0, 
	param1
	);
	ld.param.b32 	%r26, [retval0];
	} // callseq 14
	add.s32 	%r28, %r25, 1;
	st.global.u32 	[%rd24+4], %r28;
	st.local.u32 	[%rd2], %r28;
	{ // callseq 15, 0
	.param .b64 param0;
	st.param.b64 	[param0], %rd26;
	.param .b64 param1;
	st.param.b64 	[param1], %rd15;
	.param .b32 retval0;
	call.uni (retval0), 
	vprintf, 
	(
	param0, 
	param1
	);
	ld.param.b32 	%r29, [retval0];
	} // callseq 15
	add.s32 	%r31, %r25, 2;
	st.global.u32 	[%rd24+8], %r31;
	st.local.u32 	[%rd2], %r31;
	{ // callseq 16, 0
	.param .b64 param0;
	st.param.b64 	[param0], %rd26;
	.param .b64 param1;
	st.param.b64 	[param1], %rd15;
	.param .b32 retval0;
	call.uni (retval0), 
	vprintf, 
	(
	param0, 
	param1
	);
	ld.param.b32 	%r32, [retval0];
	} // callseq 16
	add.s32 	%r34, %r25, 3;
	st.global.u32 	[%rd24+12], %r34;
	st.local.u32 	[%rd2], %r34;
	{ // callseq 17, 0
	.param .b64 param0;
	st.param.b64 	[param0], %rd26;
	.param .b64 param1;
	st.param.b64 	[param1], %rd15;
	.param .b32 retval0;
	call.uni (retval0), 
	vprintf, 
	(
	param0, 
	param1
	);
	ld.param.b32 	%r35, [retval0];
	} // callseq 17
	add.s64 	%rd41, %rd41, 4;
$L__BB3_7:
	setp.eq.s64 	%p6, %rd8, 0;
	@%p6 bra 	$L__BB3_12;
	setp.eq.s64 	%p7, %rd8, 1;
	@%p7 bra 	$L__BB3_10;
	cvt.u32.u64 	%r37, %rd41;
	shl.b64 	%rd28, %rd41, 2;
	add.s64 	%rd29, %rd1, %rd28;
	st.global.u32 	[%rd29], %r37;
	st.local.u32 	[%rd2], %r37;
	mov.u64 	%rd30, $str$6;
	cvta.global.u64 	%rd31, %rd30;
	{ // callseq 18, 0
	.param .b64 param0;
	st.param.b64 	[param0], %rd31;
	.param .b64 param1;
	st.param.b64 	[param1], %rd15;
	.param .b32 retval0;
	call.uni (retval0), 
	vprintf, 
	(
	param0, 
	param1
	);
	ld.param.b32 	%r38, [retval0];
	} // callseq 18
	add.s32 	%r40, %r37, 1;
	st.global.u32 	[%rd29+4], %r40;
	st.local.u32 	[%rd2], %r40;
	{ // callseq 19, 0
	.param .b64 param0;
	st.param.b64 	[param0], %rd31;
	.param .b64 param1;
	st.param.b64 	[param1], %rd15;
	.param .b32 retval0;
	call.uni (retval0), 
	vprintf, 
	(
	param0, 
	param1
	);
	ld.param.b32 	%r41, [retval0];
	} // callseq 19
	add.s64 	%rd41, %rd41, 2;
$L__BB3_10:
	and.b64  	%rd33, %rd13, 1;
	setp.eq.b64 	%p8, %rd33, 1;
	not.pred 	%p9, %p8;
	@%p9 bra 	$L__BB3_12;
	cvt.u32.u64 	%r43, %rd41;
	shl.b64 	%rd34, %rd41, 2;
	add.s64 	%rd35, %rd1, %rd34;
	st.global.u32 	[%rd35], %r43;
	st.local.u32 	[%rd2], %r43;
	mov.u64 	%rd36, $str$6;
	cvta.global.u64 	%rd37, %rd36;
	{ // callseq 20, 0
	.param .b64 param0;
	st.param.b64 	[param0], %rd37;
	.param .b64 param1;
	st.param.b64 	[param1], %rd15;
	.param .b32 retval0;
	call.uni (retval0), 
	vprintf, 
	(
	param0, 
	param1
	);
	ld.param.b32 	%r44, [retval0];
	} // callseq 20
$L__BB3_12:
	ret;

}


// ===== COMPILED SASS (sm_100) =====

	.target	sm_100

	.elftype	@"ET_EXEC"


//--------------------- .note.nv.tkinfo           --------------------------
	.section	.note.nv.tkinfo,"",@"SHT_NOTE"
	.sectionflags	@"SHF_NOTE_NV_TKINFO"
	.tkinfo
        /*0018*/ 	.word	0x00000002
        /*0030*/ 	.string	""
        /*0030*/ 	.string	"ptxas"
        /*0030*/ 	.string	"Cuda compilation tools, release 13.0, V13.0.88"
        /*0030*/ 	.string	"Build cuda_13.0.r13.0/compiler.36424714_0"
        /*0030*/ 	.string	"-arch sm_100 -m 64 "



//--------------------- .note.nv.cuinfo           --------------------------
	.section	.note.nv.cuinfo,"",@"SHT_NOTE"
	.sectionflags	@"SHF_NOTE_NV_CUINFO"
        /*0018*/ 	.short	0x0002
        /*001a*/ 	.short	0x0064
        /*001c*/ 	.short	0x0082
	.zero		2


//--------------------- .nv.info                  --------------------------
	.section	.nv.info,"",@"SHT_CUDA_INFO"
	.align	4


	//----- nvinfo : EIATTR_REGCOUNT
	.align		4
        /*0000*/ 	.byte	0x04, 0x2f
        /*0002*/ 	.short	(.L_8 - .L_7)
	.align		4
.L_7:
        /*0004*/ 	.word	index@(_Z19__Show_CPU_call_GPUv)
        /*0008*/ 	.word	0x00000018


	//----- nvinfo : EIATTR_FRAME_SIZE
	.align		4
.L_8:
        /*000c*/ 	.byte	0x04, 0x11
        /*000e*/ 	.short	(.L_10 - .L_9)
	.align		4
.L_9:
        /*0010*/ 	.word	index@(_Z19__Show_CPU_call_GPUv)
        /*0014*/ 	.word	0x00000000


	//----- nvinfo : EIATTR_REGCOUNT
	.align		4
.L_10:
        /*0018*/ 	.byte	0x04, 0x2f
        /*001a*/ 	.short	(.L_12 - .L_11)
	.align		4
.L_11:
        /*001c*/ 	.word	index@(_Z8__linearv)
        /*0020*/ 	.word	0x00000018


	//----- nvinfo : EIATTR_FRAME_SIZE
	.align		4
.L_12:
        /*0024*/ 	.byte	0x04, 0x11
        /*0026*/ 	.short	(.L_14 - .L_13)
	.align		4
.L_13:
        /*0028*/ 	.word	index@(_Z8__linearv)
        /*002c*/ 	.word	0x00000008


	//----- nvinfo : EIATTR_REGCOUNT
	.align		4
.L_14:
        /*0030*/ 	.byte	0x04, 0x2f
        /*0032*/ 	.short	(.L_16 - .L_15)
	.align		4
.L_15:
        /*0034*/ 	.word	index@(_Z12__Show_ERRORPi)
        /*0038*/ 	.word	0x00000018


	//----- nvinfo : EIATTR_FRAME_SIZE
	.align		4
.L_16:
        /*003c*/ 	.byte	0x04, 0x11
        /*003e*/ 	.short	(.L_18 - .L_17)
	.align		4
.L_17:
        /*0040*/ 	.word	index@(_Z12__Show_ERRORPi)
        /*0044*/ 	.word	0x00000008


	//----- nvinfo : EIATTR_REGCOUNT
	.align		4
.L_18:
        /*0048*/ 	.byte	0x04, 0x2f
        /*004a*/ 	.short	(.L_20 - .L_19)
	.align		4
.L_19:
        /*004c*/ 	.word	index@(_Z15__Malloc_in_GPUPim)
        /*0050*/ 	.word	0x0000001e


	//----- nvinfo : EIATTR_FRAME_SIZE
	.align		4
.L_20:
        /*0054*/ 	.byte	0x04, 0x11
        /*0056*/ 	.short	(.L_22 - .L_21)
	.align		4
.L_21:
        /*0058*/ 	.word	index@(_Z15__Malloc_in_GPUPim)
        /*005c*/ 	.word	0x00000008


	//----- nvinfo : EIATTR_MIN_STACK_SIZE
	.align		4
.L_22:
        /*0060*/ 	.byte	0x04, 0x12
        /*0062*/ 	.short	(.L_24 - .L_23)
	.align		4
.L_23:
        /*0064*/ 	.word	index@(_Z15__Malloc_in_GPUPim)
        /*0068*/ 	.word	0x00000008


	//----- nvinfo : EIATTR_MIN_STACK_SIZE
	.align		4
.L_24:
        /*006c*/ 	.byte	0x04, 0x12
        /*006e*/ 	.short	(.L_26 - .L_25)
	.align		4
.L_25:
        /*0070*/ 	.word	index@(_Z12__Show_ERRORPi)
        /*0074*/ 	.word	0x00000008


	//----- nvinfo : EIATTR_MIN_STACK_SIZE
	.align		4
.L_26:
        /*0078*/ 	.byte	0x04, 0x12
        /*007a*/ 	.short	(.L_28 - .L_27)
	.align		4
.L_27:
        /*007c*/ 	.word	index@(_Z8__linearv)
        /*0080*/ 	.word	0x00000008


	//----- nvinfo : EIATTR_MIN_STACK_SIZE
	.align		4
.L_28:
        /*0084*/ 	.byte	0x04, 0x12
        /*0086*/ 	.short	(.L_30 - .L_29)
	.align		4
.L_29:
        /*0088*/ 	.word	index@(_Z19__Show_CPU_call_GPUv)
        /*008c*/ 	.word	0x00000000
.L_30:


//--------------------- .nv.compat                --------------------------
	.section	.nv.compat,"",@"SHT_CUDA_COMPAT_INFO"
	.align	4
        /*0000*/ 	.byte	0x02, 0x09, 0x00, 0x00, 0x02, 0x02, 0x01, 0x00, 0x02, 0x05, 0x05, 0x00, 0x03, 0x07, 0x01, 0x01
        /*0010*/ 	.byte	0x02, 0x03, 0x00, 0x00, 0x02, 0x06, 0x01, 0x00, 0x04, 0x0b, 0x08, 0x00, 0x09, 0x00, 0x00, 0x00
        /*0020*/ 	.byte	0x00, 0x00, 0x00, 0x00


//--------------------- .nv.info._Z15__Malloc_in_GPUPim --------------------------
	.section	.nv.info._Z15__Malloc_in_GPUPim,"",@"SHT_CUDA_INFO"
	.sectionflags	@""
	.align	4


	//----- nvinfo : EIATTR_CUDA_API_VERSION
	.align		4
        /*0000*/ 	.byte	0x04, 0x37
        /*0002*/ 	.short	(.L_32 - .L_31)
.L_31:
        /*0004*/ 	.word	0x00000082


	//----- nvinfo : EIATTR_KPARAM_INFO
	.align		4
.L_32:
        /*0008*/ 	.byte	0x04, 0x17
        /*000a*/ 	.short	(.L_34 - .L_33)
.L_33:
        /*000c*/ 	.word	0x00000000
        /*0010*/ 	.short	0x0001
        /*0012*/ 	.short	0x0008
        /*0014*/ 	.byte	0x00, 0xf0, 0x21, 0x00


	//----- nvinfo : EIATTR_KPARAM_INFO
	.align		4
.L_34:
        /*0018*/ 	.byte	0x04, 0x17
        /*001a*/ 	.short	(.L_36 - .L_35)
.L_35:
        /*001c*/ 	.word	0x00000000
        /*0020*/ 	.short	0x0000
        /*0022*/ 	.short	0x0000
        /*0024*/ 	.byte	0x00, 0xf5, 0x21, 0x00


	//----- nvinfo : EIATTR_SPARSE_MMA_MASK
	.align		4
.L_36:
        /*0028*/ 	.byte	0x03, 0x50
        /*002a*/ 	.short	0x0000


	//----- nvinfo : EIATTR_MAXREG_COUNT
	.align		4
        /*002c*/ 	.byte	0x03, 0x1b
        /*002e*/ 	.short	0x00ff


	//----- nvinfo : EIATTR_EXTERNS
	.align		4
        /*0030*/ 	.byte	0x04, 0x0f
        /*0032*/ 	.short	(.L_38 - .L_37)


	//   ....[0]....
	.align		4
.L_37:
        /*0034*/ 	.word	index@(vprintf)


	//----- nvinfo : EIATTR_MERCURY_ISA_VERSION
	.align		4
.L_38:
        /*0038*/ 	.byte	0x03, 0x5f
        /*003a*/ 	.short	0x0101


	//----- nvinfo : EIATTR_VRC_CTA_INIT_COUNT
	.align		4
        /*003c*/ 	.byte	0x02, 0x4a
	.zero		1
	.zero		1


	//----- nvinfo : EIATTR_SYSCALL_OFFSETS
	.align		4
        /*0040*/ 	.byte	0x04, 0x46
        /*0042*/ 	.short	(.L_40 - .L_39)


	//   ....[0]....
.L_39:
        /*0044*/ 	.word	0x000002b0


	//   ....[1]....
        /*0048*/ 	.word	0x00000370


	//   ....[2]....
        /*004c*/ 	.word	0x00000420


	//   ....[3]....
        /*0050*/ 	.word	0x000004d0


	//   ....[4]....
        /*0054*/ 	.word	0x00000580


	//   ....[5]....
        /*0058*/ 	.word	0x00000630


	//   ....[6]....
        /*005c*/ 	.word	0x000006e0


	//   ....[7]....
        /*0060*/ 	.word	0x00000790


	//   ....[8]....
        /*0064*/ 	.word	0x00000920


	//   ....[9]....
        /*0068*/ 	.word	0x000009d0


	//   ....[10]....
        /*006c*/ 	.word	0x00000a80


	//   ....[11]....
        /*0070*/ 	.word	0x00000b30


	//   ....[12]....
        /*0074*/ 	.word	0x00000c90


	//   ....[13]....
        /*0078*/ 	.word	0x00000d40


	//   ....[14]....
        /*007c*/ 	.word	0x00000e90


	//----- nvinfo : EIATTR_EXIT_INSTR_OFFSETS
	.align		4
.L_40:
        /*0080*/ 	.byte	0x04, 0x1c
        /*0082*/ 	.short	(.L_42 - .L_41)


	//   ....[0]....
.L_41:
        /*0084*/ 	.word	0x00000080


	//   ....[1]....
        /*0088*/ 	.word	0x000007f0


	//   ....[2]....
        /*008c*/ 	.word	0x00000b80


	//   ....[3]....
        /*0090*/ 	.word	0x00000db0


	//   ....[4]....
        /*0094*/ 	.word	0x00000ea0


	//----- nvinfo : EIATTR_CRS_STACK_SIZE
	.align		4
.L_42:
        /*0098*/ 	.byte	0x04, 0x1e
        /*009a*/ 	.short	(.L_44 - .L_43)
.L_43:
        /*009c*/ 	.word	0x00000000


	//----- nvinfo : EIATTR_CBANK_PARAM_SIZE
	.align		4
.L_44:
        /*00a0*/ 	.byte	0x03, 0x19
        /*00a2*/ 	.short	0x0010


	//----- nvinfo : EIATTR_PARAM_CBANK
	.align		4
        /*00a4*/ 	.byte	0x04, 0x0a
        /*00a6*/ 	.short	(.L_46 - .L_45)
	.align		4
.L_45:
        /*00a8*/ 	.word	index@(.nv.constant0._Z15__Malloc_in_GPUPim)
        /*00ac*/ 	.short	0x0380
        /*00ae*/ 	.short	0x0010


	//----- nvinfo : EIATTR_SW_WAR
	.align		4
.L_46:
        /*00b0*/ 	.byte	0x04, 0x36
        /*00b2*/ 	.short	(.L_48 - .L_47)
.L_47:
        /*00b4*/ 	.word	0x00000008
.L_48:


//--------------------- .nv.info._Z12__Show_ERRORPi --------------------------
	.section	.nv.info._Z12__Show_ERRORPi,"",@"SHT_CUDA_INFO"
	.sectionflags	@""
	.align	4


	//----- nvinfo : EIATTR_CUDA_API_VERSION
	.align		4
        /*0000*/ 	.byte	0x04, 0x37
        /*0002*/ 	.short	(.L_50 - .L_49)
.L_49:
        /*0004*/ 	.word	0x00000082


	//----- nvinfo : EIATTR_KPARAM_INFO
	.align		4
.L_50:
        /*0008*/ 	.byte	0x04, 0x17
        /*000a*/ 	.short	(.L_52 - .L_51)
.L_51:
        /*000c*/ 	.word	0x00000000
        /*0010*/ 	.short	0x0000
        /*0012*/ 	.short	0x0000
        /*0014*/ 	.byte	0x00, 0xf5, 0x21, 0x00


	//----- nvinfo : EIATTR_SPARSE_MMA_MASK
	.align		4
.L_52:
        /*0018*/ 	.byte	0x03, 0x50
        /*001a*/ 	.short	0x0000


	//----- nvinfo : EIATTR_MAXREG_COUNT
	.align		4
        /*001c*/ 	.byte	0x03, 0x1b
        /*001e*/ 	.short	0x00ff


	//----- nvinfo : EIATTR_EXTERNS
	.align		4
        /*0020*/ 	.byte	0x04, 0x0f
        /*0022*/ 	.short	(.L_54 - .L_53)


	//   ....[0]....
	.align		4
.L_53:
        /*0024*/ 	.word	index@(vprintf)


	//----- nvinfo : EIATTR_MERCURY_ISA_VERSION
	.align		4
.L_54:
        /*0028*/ 	.byte	0x03, 0x5f
        /*002a*/ 	.short	0x0101


	//----- nvinfo : EIATTR_VRC_CTA_INIT_COUNT
	.align		4
        /*002c*/ 	.byte	0x02, 0x4a
	.zero		1
	.zero		1


	//----- nvinfo : EIATTR_SYSCALL_OFFSETS
	.align		4
        /*0030*/ 	.byte	0x04, 0x46
        /*0032*/ 	.short	(.L_56 - .L_55)


	//   ....[0]....
.L_55:
        /*0034*/ 	.word	0x00000130


	//   ....[1]....
        /*0038*/ 	.word	0x000001d0


	//----- nvinfo : EIATTR_EXIT_INSTR_OFFSETS
	.align		4
.L_56:
        /*003c*/ 	.byte	0x04, 0x1c
        /*003e*/ 	.short	(.L_58 - .L_57)


	//   ....[0]....
.L_57:
        /*0040*/ 	.word	0x000001e0


	//----- nvinfo : EIATTR_CBANK_PARAM_SIZE
	.align		4
.L_58:
        /*0044*/ 	.byte	0x03, 0x19
        /*0046*/ 	.short	0x0008


	//----- nvinfo : EIATTR_PARAM_CBANK
	.align		4
        /*0048*/ 	.byte	0x04, 0x0a
        /*004a*/ 	.short	(.L_60 - .L_59)
	.align		4
.L_59:
        /*004c*/ 	.word	index@(.nv.constant0._Z12__Show_ERRORPi)
        /*0050*/ 	.short	0x0380
        /*0052*/ 	.short	0x0008


	//----- nvinfo : EIATTR_SW_WAR
	.align		4
.L_60:
        /*0054*/ 	.byte	0x04, 0x36
        /*0056*/ 	.short	(.L_62 - .L_61)
.L_61:
        /*0058*/ 	.word	0x00000008
.L_62:


//--------------------- .nv.info._Z8__linearv     --------------------------
	.section	.nv.info._Z8__linearv,"",@"SHT_CUDA_INFO"
	.sectionflags	@""
	.align	4


	//----- nvinfo : EIATTR_CUDA_API_VERSION
	.align		4
        /*0000*/ 	.byte	0x04, 0x37
        /*0002*/ 	.short	(.L_64 - .L_63)
.L_63:
        /*0004*/ 	.word	0x00000082


	//----- nvinfo : EIATTR_SPARSE_MMA_MASK
	.align		4
.L_64:
        /*0008*/ 	.byte	0x03, 0x50
        /*000a*/ 	.short	0x0000


	//----- nvinfo : EIATTR_MAXREG_COUNT
	.align		4
        /*000c*/ 	.byte	0x03, 0x1b
        /*000e*/ 	.short	0x00ff


	//----- nvinfo : EIATTR_EXTERNS
	.align		4
        /*0010*/ 	.byte	0x04, 0x0f
        /*0012*/ 	.short	(.L_66 - .L_65)


	//   ....[0]....
	.align		4
.L_65:
        /*0014*/ 	.word	index@(vprintf)


	//----- nvinfo : EIATTR_MERCURY_ISA_VERSION
	.align		4
.L_66:
        /*0018*/ 	.byte	0x03, 0x5f
        /*001a*/ 	.short	0x0101


	//----- nvinfo : EIATTR_VRC_CTA_INIT_COUNT
	.align		4
        /*001c*/ 	.byte	0x02, 0x4a
	.zero		1
	.zero		1


	//----- nvinfo : EIATTR_SYSCALL_OFFSETS
	.align		4
        /*0020*/ 	.byte	0x04, 0x46
        /*0022*/ 	.short	(.L_68 - .L_67)


	//   ....[0]....
.L_67:
        /*0024*/ 	.word	0x00000130


	//----- nvinfo : EIATTR_EXIT_INSTR_OFFSETS
	.align		4
.L_68:
        /*0028*/ 	.byte	0x04, 0x1c
        /*002a*/ 	.short	(.L_70 - .L_69)


	//   ....[0]....
.L_69:
        /*002c*/ 	.word	0x00000140


	//----- nvinfo : EIATTR_SW_WAR
	.align		4
.L_70:
        /*0030*/ 	.byte	0x04, 0x36
        /*0032*/ 	.short	(.L_72 - .L_71)
.L_71:
        /*0034*/ 	.word	0x00000008
.L_72:


//--------------------- .nv.info._Z19__Show_CPU_call_GPUv --------------------------
	.section	.nv.info._Z19__Show_CPU_call_GPUv,"",@"SHT_CUDA_INFO"
	.sectionflags	@""
	.align	4


	//----- nvinfo : EIATTR_CUDA_API_VERSION
	.align		4
        /*0000*/ 	.byte	0x04, 0x37
        /*0002*/ 	.short	(.L_74 - .L_73)
.L_73:
        /*0004*/ 	.word	0x00000082


	//----- nvinfo : EIATTR_SPARSE_MMA_MASK
	.align		4
.L_74:
        /*0008*/ 	.byte	0x03, 0x50
        /*000a*/ 	.short	0x0000


	//----- nvinfo : EIATTR_MAXREG_COUNT
	.align		4
        /*000c*/ 	.byte	0x03, 0x1b
        /*000e*/ 	.short	0x00ff


	//----- nvinfo : EIATTR_EXTERNS
	.align		4
        /*0010*/ 	.byte	0x04, 0x0f
        /*0012*/ 	.short	(.L_76 - .L_75)


	//   ....[0]....
	.align		4
.L_75:
        /*0014*/ 	.word	index@(vprintf)


	//----- nvinfo : EIATTR_MERCURY_ISA_VERSION
	.align		4
.L_76:
        /*0018*/ 	.byte	0x03, 0x5f
        /*001a*/ 	.short	0x0101


	//----- nvinfo : EIATTR_VRC_CTA_INIT_COUNT
	.align		4
        /*001c*/ 	.byte	0x02, 0x4a
	.zero		1
	.zero		1


	//----- nvinfo : EIATTR_SYSCALL_OFFSETS
	.align		4
        /*0020*/ 	.byte	0x04, 0x46
        /*0022*/ 	.short	(.L_78 - .L_77)


	//   ....[0]....
.L_77:
        /*0024*/ 	.word	0x00000080


	//   ....[1]....
        /*0028*/ 	.word	0x000000f0


	//   ....[2]....
        /*002c*/ 	.word	0x00000160


	//----- nvinfo : EIATTR_EXIT_INSTR_OFFSETS
	.align		4
.L_78:
        /*0030*/ 	.byte	0x04, 0x1c
        /*0032*/ 	.short	(.L_80 - .L_79)


	//   ....[0]....
.L_79:
        /*0034*/ 	.word	0x00000170


	//----- nvinfo : EIATTR_SW_WAR
	.align		4
.L_80:
        /*0038*/ 	.byte	0x04, 0x36
        /*003a*/ 	.short	(.L_82 - .L_81)
.L_81:
        /*003c*/ 	.word	0x00000008
.L_82:


//--------------------- .nv.callgraph             --------------------------
	.section	.nv.callgraph,"",@"SHT_CUDA_CALLGRAPH"
	.align	4
	.sectionentsize	8
	.align		4
        /*0000*/ 	.word	0x00000000
	.align		4
        /*0004*/ 	.word	0xffffffff
	.align		4
        /*0008*/ 	.word	index@(_Z15__Malloc_in_GPUPim)
	.align		4
        /*000c*/ 	.word	index@(vprintf)
	.align		4
        /*0010*/ 	.word	index@(_Z12__Show_ERRORPi)
	.align		4
        /*0014*/ 	.word	index@(vprintf)
	.align		4
        /*0018*/ 	.word	index@(_Z8__linearv)
	.align		4
        /*001c*/ 	.word	index@(vprintf)
	.align		4
        /*0020*/ 	.word	index@(_Z19__Show_CPU_call_GPUv)
	.align		4
        /*0024*/ 	.word	index@(vprintf)
	.align		4
        /*0028*/ 	.word	0x00000000
	.align		4
        /*002c*/ 	.word	0xfffffffe
	.align		4
        /*0030*/ 	.word	0x00000000
	.align		4
        /*0034*/ 	.word	0xfffffffd
	.align		4
        /*0038*/ 	.word	0x00000000
	.align		4
        /*003c*/ 	.word	0xfffffffc


//--------------------- .nv.constant4             --------------------------
	.section	.nv.constant4,"a",@progbits
	.align	8
	.align		8
.nv.constant4:
        /*0000*/ 	.dword	vprintf
	.align		8
        /*0008*/ 	.dword	$str
	.align		8
        /*0010*/ 	.dword	$str$1
	.align		8
        /*0018*/ 	.dword	$str$2
	.align		8
        /*0020*/ 	.dword	$str$3
	.align		8
        /*0028*/ 	.dword	$str$4
	.align		8
        /*0030*/ 	.dword	$str$5
	.align		8
        /*0038*/ 	.dword	$str$6


//--------------------- .text._Z15__Malloc_in_GPUPim --------------------------
	.section	.text._Z15__Malloc_in_GPUPim,"ax",@progbits
	.align	128
        .global         _Z15__Malloc_in_GPUPim
        .type           _Z15__Malloc_in_GPUPim,@function
        .size           _Z15__Malloc_in_GPUPim,(.L_x_29 - _Z15__Malloc_in_GPUPim)
        .other          _Z15__Malloc_in_GPUPim,@"STO_CUDA_ENTRY STV_DEFAULT"
_Z15__Malloc_in_GPUPim:
.text._Z15__Malloc_in_GPUPim:
[----:B------:R-:W0:Y:S01]  /*0000*/  LDC R1, c[0x0][0x37c] ;  /* 0x0000df00ff017b82 */ /* 0x000e220000000800 */
[----:B------:R-:W1:Y:S01]  /*0010*/  LDCU.64 UR4, c[0x0][0x388] ;  /* 0x00007100ff0477ac */ /* 0x000e620008000a00 */
[----:B0-----:R-:W-:Y:S01]  /*0020*/  VIADD R1, R1, 0xfffffff8 ;  /* 0xfffffff801017836 */ /* 0x001fe20000000000 */
[----:B------:R-:W0:Y:S01]  /*0030*/  LDCU UR6, c[0x0][0x2f8] ;  /* 0x00005f00ff0677ac */ /* 0x000e220008000800 */
[----:B------:R-:W2:Y:S01]  /*0040*/  LDCU UR7, c[0x0][0x2fc] ;  /* 0x00005f80ff0777ac */ /* 0x000ea20008000800 */
[----:B-1----:R-:W-:-:S04]  /*0050*/  ISETP.NE.U32.AND P0, PT, RZ, UR4, PT ;  /* 0x00000004ff007c0c */ /* 0x002fc8000bf05070 */
[----:B------:R-:W-:Y:S02]  /*0060*/  ISETP.NE.AND.EX P0, PT, RZ, UR5, PT, P0 ;  /* 0x00000005ff007c0c */ /* 0x000fe4000bf05300 */
[----:B0-----:R-:W-:-:S11]  /*0070*/  IADD3 R19, P1, PT, R1, UR6, RZ ;  /* 0x0000000601137c10 */ /* 0x001fd6000ff3e0ff */
[----:B--2---:R-:W-:Y:S05]  /*0080*/  @!P0 EXIT ;  /* 0x000000000000894d */ /* 0x004fea0003800000 */
[----:B------:R-:W-:Y:S01]  /*0090*/  UISETP.GE.U32.AND UP0, UPT, UR4, 0x8, UPT ;  /* 0x000000080400788c */ /* 0x000fe2000bf06070 */
[----:B------:R-:W-:Y:S01]  /*00a0*/  IMAD.X R18, RZ, RZ, UR7, P1 ;  /* 0x00000007ff127e24 */ /* 0x000fe200088e06ff */
[----:B------:R-:W0:Y:S01]  /*00b0*/  LDCU.64 UR36, c[0x0][0x358] ;  /* 0x00006b00ff2477ac */ /* 0x000e220008000a00 */
[----:B------:R-:W-:Y:S02]  /*00c0*/  IMAD.MOV.U32 R2, RZ, RZ, RZ ;  /* 0x000000ffff027224 */ /* 0x000fe400078e00ff */
[----:B------:R-:W-:Y:S01]  /*00d0*/  IMAD.MOV.U32 R23, RZ, RZ, RZ ;  /* 0x000000ffff177224 */ /* 0x000fe200078e00ff */
[----:B------:R-:W-:Y:S02]  /*00e0*/  UISETP.GE.U32.AND.EX UP0, UPT, UR5, URZ, UPT, UP0 ;  /* 0x000000ff0500728c */ /* 0x000fe4000bf06100 */
[----:B------:R-:W-:-:S07]  /*00f0*/  ULOP3.LUT UR40, UR4, 0x7, URZ, 0xc0, !UPT ;  /* 0x0000000704287892 */ /* 0x000fce000f8ec0ff */
[----:B------:R-:W-:Y:S05]  /*0100*/  BRA.U !UP0, `(.L_x_0) ;  /* 0x0000000508b07547 */ /* 0x000fea000b800000 */
[----:B------:R-:W1:Y:S01]  /*0110*/  LDCU UR5, c[0x0][0x38c] ;  /* 0x00007180ff0577ac */ /* 0x000e620008000800 */
[----:B------:R-:W-:Y:S01]  /*0120*/  HFMA2 R25, -RZ, RZ, 0, 0 ;  /* 0x00000000ff197431 */ /* 0x000fe200000001ff */
[----:B------:R-:W-:Y:S01]  /*0130*/  BSSY.RECONVERGENT B6, `(.L_x_0) ;  /* 0x0000069000067945 */ /* 0x000fe20003800200 */
[----:B------:R-:W-:Y:S01]  /*0140*/  IMAD.MOV.U32 R26, RZ, RZ, RZ ;  /* 0x000000ffff1a7224 */ /* 0x000fe200078e00ff */
[----:B------:R-:W-:Y:S01]  /*0150*/  ULOP3.LUT UR4, UR4, 0xfffffff8, URZ, 0xc0, !UPT ;  /* 0xfffffff804047892 */ /* 0x000fe2000f8ec0ff */
[----:B------:R-:W2:Y:S05]  /*0160*/  LDCU.64 UR38, c[0x0][0x380] ;  /* 0x00007000ff2677ac */ /* 0x000eaa0008000a00 */
[----:B------:R-:W-:-:S02]  /*0170*/  IMAD.U32 R2, RZ, RZ, UR4 ;  /* 0x00000004ff027e24 */ /* 0x000fc4000f8e00ff */
[----:B-1----:R-:W-:-:S07]  /*0180*/  IMAD.U32 R23, RZ, RZ, UR5 ;  /* 0x00000005ff177e24 */ /* 0x002fce000f8e00ff */
.L_x_9:
[----:B------:R-:W-:Y:S01]  /*0190*/  MOV R8, 0x0 ;  /* 0x0000000000087802 */ /* 0x000fe20000000f00 */
[----:B------:R-:W1:Y:S01]  /*01a0*/  LDCU.64 UR4, c[0x4][0x38] ;  /* 0x01000700ff0477ac */ /* 0x000e620008000a00 */
[C---:B--2---:R-:W-:Y:S01]  /*01b0*/  LEA R16, P0, R25.reuse, UR38, 0x2 ;  /* 0x0000002619107c11 */ /* 0x044fe2000f8010ff */
[----:B------:R-:W-:Y:S01]  /*01c0*/  STL [R1], R25 ;  /* 0x0000001901007387 */ /* 0x000fe20000100800 */
[----:B------:R-:W-:Y:S02]  /*01d0*/  IMAD.MOV.U32 R24, RZ, RZ, R25 ;  /* 0x000000ffff187224 */ /* 0x000fe400078e0019 */
[----:B------:R-:W2:Y:S01]  /*01e0*/  LDC.64 R8, c[0x4][R8] ;  /* 0x0100000008087b82 */ /* 0x000ea20000000a00 */
[----:B------:R-:W-:Y:S01]  /*01f0*/  LEA.HI.X R17, R25, UR39, R26, 0x2, P0 ;  /* 0x0000002719117c11 */ /* 0x000fe200080f141a */
[----:B------:R-:W-:Y:S02]  /*0200*/  IMAD.MOV.U32 R6, RZ, RZ, R19 ;  /* 0x000000ffff067224 */ /* 0x000fe400078e0013 */
[----:B------:R-:W-:-:S02]  /*0210*/  IMAD.MOV.U32 R7, RZ, RZ, R18 ;  /* 0x000000ffff077224 */ /* 0x000fc400078e0012 */
[----:B0-----:R0:W-:Y:S01]  /*0220*/  STG.E desc[UR36][R16.64], R25 ;  /* 0x0000001910007986 */ /* 0x0011e2000c101924 */
[----:B-1----:R-:W-:Y:S02]  /*0230*/  IMAD.U32 R4, RZ, RZ, UR4 ;  /* 0x00000004ff047e24 */ /* 0x002fe4000f8e00ff */
[----:B------:R-:W-:Y:S01]  /*0240*/  IMAD.U32 R5, RZ, RZ, UR5 ;  /* 0x00000005ff057e24 */ /* 0x000fe2000f8e00ff */
[----:B0-----:R-:W-:-:S04]  /*0250*/  IADD3 R25, P0, PT, R25, 0x8, RZ ;  /* 0x0000000819197810 */ /* 0x001fc80007f1e0ff */
[----:B------:R-:W-:Y:S02]  /*0260*/  IADD3.X R26, PT, PT, RZ, R26, RZ, P0, !PT ;  /* 0x0000001aff1a7210 */ /* 0x000fe400007fe4ff */
[----:B------:R-:W-:-:S04]  /*0270*/  ISETP.NE.U32.AND P0, PT, R25, R2, PT ;  /* 0x000000021900720c */ /* 0x000fc80003f05070 */
[----:B------:R-:W-:-:S04]  /*0280*/  ISETP.NE.AND.EX P0, PT, R26, R23, PT, P0 ;  /* 0x000000171a00720c */ /* 0x000fc80003f05300 */
[----:B------:R-:W-:-:S09]  /*0290*/  P2R R27, PR, RZ, 0x1 ;  /* 0x00000001ff1b7803 */ /* 0x000fd20000000000 */
[----:B------:R-:W-:-:S07]  /*02a0*/  LEPC R20, `(.L_x_1) ;  /* 0x000000001014794e */ /* 0x000fce0000000000 */
[----:B--2---:R-:W-:Y:S05]  /*02b0*/  CALL.ABS.NOINC R8 ;  /* 0x0000000008007343 */ /* 0x004fea0003c00000 */
.L_x_1:
[----:B------:R-:W-:Y:S01]  /*02c0*/  IADD3 R0, PT, PT, R24, 0x1, RZ ;  /* 0x0000000118007810 */ /* 0x000fe20007ffe0ff */
[----:B------:R-:W0:Y:S01]  /*02d0*/  LDCU.64 UR4, c[0x4][0x38] ;  /* 0x01000700ff0477ac */ /* 0x000e220008000a00 */
[----:B------:R-:W-:Y:S01]  /*02e0*/  MOV R22, 0x0 ;  /* 0x0000000000167802 */ /* 0x000fe20000000f00 */
[----:B------:R-:W-:Y:S02]  /*02f0*/  IMAD.MOV.U32 R6, RZ, RZ, R19 ;  /* 0x000000ffff067224 */ /* 0x000fe400078e0013 */
[----:B------:R1:W-:Y:S01]  /*0300*/  STG.E desc[UR36][R16.64+0x4], R0 ;  /* 0x0000040010007986 */ /* 0x0003e2000c101924 */
[----:B------:R1:W2:Y:S01]  /*0310*/  LDC.64 R8, c[0x4][R22] ;  /* 0x0100000016087b82 */ /* 0x0002a20000000a00 */
[----:B------:R-:W-:Y:S02]  /*0320*/  IMAD.MOV.U32 R7, RZ, RZ, R18 ;  /* 0x000000ffff077224 */ /* 0x000fe400078e0012 */
[----:B------:R1:W-:Y:S01]  /*0330*/  STL [R1], R0 ;  /* 0x0000000001007387 */ /* 0x0003e20000100800 */
[----:B0-----:R-:W-:-:S02]  /*0340*/  IMAD.U32 R4, RZ, RZ, UR4 ;  /* 0x00000004ff047e24 */ /* 0x001fc4000f8e00ff */
[----:B-1----:R-:W-:-:S07]  /*0350*/  IMAD.U32 R5, RZ, RZ, UR5 ;  /* 0x00000005ff057e24 */ /* 0x002fce000f8e00ff */
[----:B------:R-:W-:-:S07]  /*0360*/  LEPC R20, `(.L_x_2) ;  /* 0x000000001014794e */ /* 0x000fce0000000000 */
[----:B--2---:R-:W-:Y:S05]  /*0370*/  CALL.ABS.NOINC R8 ;  /* 0x0000000008007343 */ /* 0x004fea0003c00000 */
.L_x_2:
[----:B------:R-:W-:Y:S01]  /*0380*/  IADD3 R0, PT, PT, R24, 0x2, RZ ;  /* 0x0000000218007810 */ /* 0x000fe20007ffe0ff */
[----:B------:R0:W1:Y:S01]  /*0390*/  LDC.64 R8, c[0x4][R22] ;  /* 0x0100000016087b82 */ /* 0x0000620000000a00 */
[----:B------:R-:W2:Y:S01]  /*03a0*/  LDCU.64 UR4, c[0x4][0x38] ;  /* 0x01000700ff0477ac */ /* 0x000ea20008000a00 */
[----:B------:R-:W-:Y:S02]  /*03b0*/  IMAD.MOV.U32 R6, RZ, RZ, R19 ;  /* 0x000000ffff067224 */ /* 0x000fe400078e0013 */
[----:B------:R0:W-:Y:S01]  /*03c0*/  STG.E desc[UR36][R16.64+0x8], R0 ;  /* 0x0000080010007986 */ /* 0x0001e2000c101924 */
[----:B------:R-:W-:-:S03]  /*03d0*/  IMAD.MOV.U32 R7, RZ, RZ, R18 ;  /* 0x000000ffff077224 */ /* 0x000fc600078e0012 */
[----:B------:R0:W-:Y:S01]  /*03e0*/  STL [R1], R0 ;  /* 0x0000000001007387 */ /* 0x0001e20000100800 */
[----:B--2---:R-:W-:Y:S02]  /*03f0*/  IMAD.U32 R4, RZ, RZ, UR4 ;  /* 0x00000004ff047e24 */ /* 0x004fe4000f8e00ff */
[----:B0-----:R-:W-:-:S07]  /*0400*/  IMAD.U32 R5, RZ, RZ, UR5 ;  /* 0x00000005ff057e24 */ /* 0x001fce000f8e00ff */
[----:B------:R-:W-:-:S07]  /*0410*/  LEPC R20, `(.L_x_3) ;  /* 0x000000001014794e */ /* 0x000fce0000000000 */
[----:B-1----:R-:W-:Y:S05]  /*0420*/  CALL.ABS.NOINC R8 ;  /* 0x0000000008007343 */ /* 0x002fea0003c00000 */
.L_x_3:
[----:B------:R-:W-:Y:S01]  /*0430*/  IADD3 R0, PT, PT, R24, 0x3, RZ ;  /* 0x0000000318007810 */ /* 0x000fe20007ffe0ff */
[----:B------:R0:W1:Y:S01]  /*0440*/  LDC.64 R8, c[0x4][R22] ;  /* 0x0100000016087b82 */ /* 0x0000620000000a00 */
[----:B------:R-:W2:Y:S01]  /*0450*/  LDCU.64 UR4, c[0x4][0x38] ;  /* 0x01000700ff0477ac */ /* 0x000ea20008000a00 */
[----:B------:R-:W-:Y:S01]  /*0460*/  IMAD.MOV.U32 R6, RZ, RZ, R19 ;  /* 0x000000ffff067224 */ /* 0x000fe200078e0013 */
[----:B------:R-:W-:Y:S01]  /*0470*/  MOV R7, R18 ;  /* 0x0000001200077202 */ /* 0x000fe20000000f00 */
[----:B------:R0:W-:Y:S04]  /*0480*/  STG.E desc[UR36][R16.64+0xc], R0 ;  /* 0x00000c0010007986 */ /* 0x0001e8000c101924 */
[----:B------:R0:W-:Y:S01]  /*0490*/  STL [R1], R0 ;  /* 0x0000000001007387 */ /* 0x0001e20000100800 */
[----:B--2---:R-:W-:-:S02]  /*04a0*/  IMAD.U32 R4, RZ, RZ, UR4 ;  /* 0x00000004ff047e24 */ /* 0x004fc4000f8e00ff */
[----:B0-----:R-:W-:-:S07]  /*04b0*/  IMAD.U32 R5, RZ, RZ, UR5 ;  /* 0x00000005ff057e24 */ /* 0x001fce000f8e00ff */
[----:B------:R-:W-:-:S07]  /*04c0*/  LEPC R20, `(.L_x_4) ;  /* 0x000000001014794e */ /* 0x000fce0000000000 */
[----:B-1----:R-:W-:Y:S05]  /*04d0*/  CALL.ABS.NOINC R8 ;  /* 0x0000000008007343 */ /* 0x002fea0003c00000 */
.L_x_4:
[----:B------:R-:W-:Y:S01]  /*04e0*/  VIADD R0, R24, 0x4 ;  /* 0x0000000418007836 */ /* 0x000fe20000000000 */
[----:B------:R0:W1:Y:S01]  /*04f0*/  LDC.64 R8, c[0x4][R22] ;  /* 0x0100000016087b82 */ /* 0x0000620000000a00 */
[----:B------:R-:W2:Y:S01]  /*0500*/  LDCU.64 UR4, c[0x4][0x38] ;  /* 0x01000700ff0477ac */ /* 0x000ea20008000a00 */
[----:B------:R-:W-:Y:S01]  /*0510*/  MOV R6, R19 ;  /* 0x0000001300067202 */ /* 0x000fe20000000f00 */
[----:B------:R-:W-:Y:S01]  /*0520*/  IMAD.MOV.U32 R7, RZ, RZ, R18 ;  /* 0x000000ffff077224 */ /* 0x000fe200078e0012 */
[----:B------:R0:W-:Y:S04]  /*0530*/  STG.E desc[UR36][R16.64+0x10], R0 ;  /* 0x0000100010007986 */ /* 0x0001e8000c101924 */
[----:B------:R0:W-:Y:S01]  /*0540*/  STL [R1], R0 ;  /* 0x0000000001007387 */ /* 0x0001e20000100800 */
[----:B--2---:R-:W-:-:S02]  /*0550*/  IMAD.U32 R4, RZ, RZ, UR4 ;  /* 0x00000004ff047e24 */ /* 0x004fc4000f8e00ff */
[----:B0-----:R-:W-:-:S07]  /*0560*/  IMAD.U32 R5, RZ, RZ, UR5 ;  /* 0x00000005ff057e24 */ /* 0x001fce000f8e00ff */
[----:B------:R-:W-:-:S07]  /*0570*/  LEPC R20, `(.L_x_5) ;  /* 0x000000001014794e */ /* 0x000fce0000000000 */
[----:B-1----:R-:W-:Y:S05]  /*0580*/  CALL.ABS.NOINC R8 ;  /* 0x0000000008007343 */ /* 0x002fea0003c00000 */
.L_x_5:
[----:B------:R-:W-:Y:S01]  /*0590*/  VIADD R0, R24, 0x5 ;  /* 0x0000000518007836 */ /* 0x000fe20000000000 */
[----:B------:R0:W1:Y:S01]  /*05a0*/  LDC.64 R8, c[0x4][R22] ;  /* 0x0100000016087b82 */ /* 0x0000620000000a00 */
[----:B------:R-:W2:Y:S01]  /*05b0*/  LDCU.64 UR4, c[0x4][0x38] ;  /* 0x01000700ff0477ac */ /* 0x000ea20008000a00 */
[----:B------:R-:W-:Y:S02]  /*05c0*/  IMAD.MOV.U32 R6, RZ, RZ, R19 ;  /* 0x000000ffff067224 */ /* 0x000fe400078e0013 */
[----:B------:R0:W-:Y:S01]  /*05d0*/  STG.E desc[UR36][R16.64+0x14], R0 ;  /* 0x0000140010007986 */ /* 0x0001e2000c101924 */
[----:B------:R-:W-:-:S03]  /*05e0*/  IMAD.MOV.U32 R7, RZ, RZ, R18 ;  /* 0x000000ffff077224 */ /* 0x000fc600078e0012 */
[----:B------:R0:W-:Y:S01]  /*05f0*/  STL [R1], R0 ;  /* 0x0000000001007387 */ /* 0x0001e20000100800 */
[----:B--2---:R-:W-:Y:S01]  /*0600*/  IMAD.U32 R4, RZ, RZ, UR4 ;  /* 0x00000004ff047e24 */ /* 0x004fe2000f8e00ff */
[----:B0-----:R-:W-:-:S07]  /*0610*/  MOV R5, UR5 ;  /* 0x0000000500057c02 */ /* 0x001fce0008000f00 */
[----:B------:R-:W-:-:S07]  /*0620*/  LEPC R20, `(.L_x_6) ;  /* 0x000000001014794e */ /* 0x000fce0000000000 */
[----:B-1----:R-:W-:Y:S05]  /*0630*/  CALL.ABS.NOINC R8 ;  /* 0x0000000008007343 */ /* 0x002fea0003c00000 */
.L_x_6:
[----:B------:R-:W-:Y:S01]  /*0640*/  VIADD R0, R24, 0x6 ;  /* 0x0000000618007836 */ /* 0x000fe20000000000 */
[----:B------:R0:W1:Y:S01]  /*0650*/  LDC.64 R8, c[0x4][R22] ;  /* 0x0100000016087b82 */ /* 0x0000620000000a00 */
[----:B------:R-:W2:Y:S01]  /*0660*/  LDCU.64 UR4, c[0x4][0x38] ;  /* 0x01000700ff0477ac */ /* 0x000ea20008000a00 */
[----:B------:R-:W-:Y:S02]  /*0670*/  IMAD.MOV.U32 R6, RZ, RZ, R19 ;  /* 0x000000ffff067224 */ /* 0x000fe400078e0013 */
[----:B------:R0:W-:Y:S01]  /*0680*/  STG.E desc[UR36][R16.64+0x18], R0 ;  /* 0x0000180010007986 */ /* 0x0001e2000c101924 */
[----:B------:R-:W-:-:S03]  /*0690*/  IMAD.MOV.U32 R7, RZ, RZ, R18 ;  /* 0x000000ffff077224 */ /* 0x000fc600078e0012 */
[----:B------:R0:W-:Y:S01]  /*06a0*/  STL [R1], R0 ;  /* 0x0000000001007387 */ /* 0x0001e20000100800 */
[----:B--2---:R-:W-:Y:S01]  /*06b0*/  MOV R4, UR4 ;  /* 0x0000000400047c02 */ /* 0x004fe20008000f00 */
[----:B0-----:R-:W-:-:S07]  /*06c0*/  IMAD.U32 R5, RZ, RZ, UR5 ;  /* 0x00000005ff057e24 */ /* 0x001fce000f8e00ff */
[----:B------:R-:W-:-:S07]  /*06d0*/  LEPC R20, `(.L_x_7) ;  /* 0x000000001014794e */ /* 0x000fce0000000000 */
[----:B-1----:R-:W-:Y:S05]  /*06e0*/  CALL.ABS.NOINC R8 ;  /* 0x0000000008007343 */ /* 0x002fea0003c00000 */
.L_x_7:
        /* <DEDUP_REMOVED lines=11> */
.L_x_8:
[----:B------:R-:W-:-:S13]  /*07a0*/  ISETP.NE.AND P6, PT, R27, RZ, PT ;  /* 0x000000ff1b00720c */ /* 0x000fda0003fc5270 */
[----:B------:R-:W-:Y:S05]  /*07b0*/  @P6 BRA `(.L_x_9) ;  /* 0xfffffff800746947 */ /* 0x000fea000383ffff */
[----:B------:R-:W-:Y:S05]  /*07c0*/  BSYNC.RECONVERGENT B6 ;  /* 0x0000000000067941 */ /* 0x000fea0003800200 */
.L_x_0:
[----:B------:R-:W-:-:S04]  /*07d0*/  ISETP.NE.U32.AND P0, PT, RZ, UR40, PT ;  /* 0x00000028ff007c0c */ /* 0x000fc8000bf05070 */
[----:B------:R-:W-:-:S13]  /*07e0*/  ISETP.NE.AND.EX P0, PT, RZ, RZ, PT, P0 ;  /* 0x000000ffff00720c */ /* 0x000fda0003f05300 */
[----:B0-----:R-:W-:Y:S05]  /*07f0*/  @!P0 EXIT ;  /* 0x000000000000894d */ /* 0x001fea0003800000 */
[----:B------:R-:W0:Y:S01]  /*0800*/  LDC R24, c[0x0][0x388] ;  /* 0x0000e200ff187b82 */ /* 0x000e220000000800 */
[----:B------:R-:W-:-:S04]  /*0810*/  UISETP.GE.U32.AND UP0, UPT, UR40, 0x4, UPT ;  /* 0x000000042800788c */ /* 0x000fc8000bf06070 */
[----:B------:R-:W-:Y:S01]  /*0820*/  UISETP.GE.U32.AND.EX UP0, UPT, URZ, URZ, UPT, UP0 ;  /* 0x000000ffff00728c */ /* 0x000fe2000bf06100 */
[----:B0-----:R-:W-:-:S08]  /*0830*/  LOP3.LUT R24, R24, 0x3, RZ, 0xc0, !PT ;  /* 0x0000000318187812 */ /* 0x001fd000078ec0ff */
[----:B------:R-:W-:Y:S05]  /*0840*/  BRA.U !UP0, `(.L_x_10) ;  /* 0x0000000108c47547 */ /* 0x000fea000b800000 */
[----:B------:R-:W0:Y:S01]  /*0850*/  LDCU.64 UR4, c[0x0][0x380] ;  /* 0x00007000ff0477ac */ /* 0x000e220008000a00 */
[----:B------:R-:W-:Y:S01]  /*0860*/  MOV R22, 0x0 ;  /* 0x0000000000167802 */ /* 0x000fe20000000f00 */
[----:B------:R1:W-:Y:S01]  /*0870*/  STL [R1], R2 ;  /* 0x0000000201007387 */ /* 0x0003e20000100800 */
[----:B------:R-:W-:Y:S01]  /*0880*/  IMAD.MOV.U32 R6, RZ, RZ, R19 ;  /* 0x000000ffff067224 */ /* 0x000fe200078e0013 */
[----:B------:R-:W-:Y:S01]  /*0890*/  MOV R7, R18 ;  /* 0x0000001200077202 */ /* 0x000fe20000000f00 */
[----:B------:R1:W2:Y:S01]  /*08a0*/  LDC.64 R8, c[0x4][R22] ;  /* 0x0100000016087b82 */ /* 0x0002a20000000a00 */
[----:B0-----:R-:W-:-:S04]  /*08b0*/  LEA R16, P0, R2, UR4, 0x2 ;  /* 0x0000000402107c11 */ /* 0x001fc8000f8010ff */
[----:B------:R-:W-:Y:S01]  /*08c0*/  LEA.HI.X R17, R2, UR5, R23, 0x2, P0 ;  /* 0x0000000502117c11 */ /* 0x000fe200080f1417 */
[----:B------:R-:W0:Y:S04]  /*08d0*/  LDCU.64 UR4, c[0x4][0x38] ;  /* 0x01000700ff0477ac */ /* 0x000e280008000a00 */
[----:B------:R1:W-:Y:S01]  /*08e0*/  STG.E desc[UR36][R16.64], R2 ;  /* 0x0000000210007986 */ /* 0x0003e2000c101924 */
[----:B0-----:R-:W-:Y:S02]  /*08f0*/  IMAD.U32 R4, RZ, RZ, UR4 ;  /* 0x00000004ff047e24 */ /* 0x001fe4000f8e00ff */
[----:B-1----:R-:W-:-:S07]  /*0900*/  IMAD.U32 R5, RZ, RZ, UR5 ;  /* 0x00000005ff057e24 */ /* 0x002fce000f8e00ff */
[----:B------:R-:W-:-:S07]  /*0910*/  LEPC R20, `(.L_x_11) ;  /* 0x000000001014794e */ /* 0x000fce0000000000 */
[----:B--2---:R-:W-:Y:S05]  /*0920*/  CALL.ABS.NOINC R8 ;  /* 0x0000000008007343 */ /* 0x004fea0003c00000 */
.L_x_11:
        /* <DEDUP_REMOVED lines=11> */
.L_x_12:
        /* <DEDUP_REMOVED lines=11> */
.L_x_13:
        /* <DEDUP_REMOVED lines=11> */
.L_x_14:
[----:B------:R-:W-:-:S04]  /*0b40*/  IADD3 R2, P0, PT, R2, 0x4, RZ ;  /* 0x0000000402027810 */ /* 0x000fc80007f1e0ff */
[----:B------:R-:W-:-:S09]  /*0b50*/  IADD3.X R23, PT, PT, RZ, R23, RZ, P0, !PT ;  /* 0x00000017ff177210 */ /* 0x000fd200007fe4ff */
.L_x_10:
[----:B------:R-:W-:-:S04]  /*0b60*/  ISETP.NE.U32.AND P0, PT, R24, RZ, PT ;  /* 0x000000ff1800720c */ /* 0x000fc80003f05070 */
[----:B------:R-:W-:-:S13]  /*0b70*/  ISETP.NE.AND.EX P0, PT, RZ, RZ, PT, P0 ;  /* 0x000000ffff00720c */ /* 0x000fda0003f05300 */
[----:B------:R-:W-:Y:S05]  /*0b80*/  @!P0 EXIT ;  /* 0x000000000000894d */ /* 0x000fea0003800000 */
[----:B------:R-:W-:-:S04]  /*0b90*/  ISETP.NE.U32.AND P0, PT, R24, 0x1, PT ;  /* 0x000000011800780c */ /* 0x000fc80003f05070 */
[----:B------:R-:W-:-:S13]  /*0ba0*/  ISETP.NE.AND.EX P0, PT, RZ, RZ, PT, P0 ;  /* 0x000000ffff00720c */ /* 0x000fda0003f05300 */
[----:B------:R-:W-:Y:S05]  /*0bb0*/  @!P0 BRA `(.L_x_15) ;  /* 0x00000000006c8947 */ /* 0x000fea0003800000 */
        /* <DEDUP_REMOVED lines=14> */
.L_x_16:
        /* <DEDUP_REMOVED lines=11> */
.L_x_17:
[----:B------:R-:W-:-:S05]  /*0d50*/  IADD3 R2, P0, PT, R2, 0x2, RZ ;  /* 0x0000000202027810 */ /* 0x000fca0007f1e0ff */
[----:B------:R-:W-:-:S08]  /*0d60*/  IMAD.X R23, RZ, RZ, R23, P0 ;  /* 0x000000ffff177224 */ /* 0x000fd000000e0617 */
.L_x_15:
[----:B------:R-:W0:Y:S02]  /*0d70*/  LDC R0, c[0x0][0x388] ;  /* 0x0000e200ff007b82 */ /* 0x000e240000000800 */
[----:B0-----:R-:W-:-:S04]  /*0d80*/  LOP3.LUT R0, R0, 0x1, RZ, 0xc0, !PT ;  /* 0x0000000100007812 */ /* 0x001fc800078ec0ff */
[----:B------:R-:W-:-:S04]  /*0d90*/  ISETP.NE.U32.AND P0, PT, R0, 0x1, PT ;  /* 0x000000010000780c */ /* 0x000fc80003f05070 */
[----:B------:R-:W-:-:S13]  /*0da0*/  ISETP.NE.U32.AND.EX P0, PT, RZ, RZ, PT, P0 ;  /* 0x000000ffff00720c */ /* 0x000fda0003f05100 */
[----:B------:R-:W-:Y:S05]  /*0db0*/  @P0 EXIT ;  /* 0x000000000000094d */ /* 0x000fea0003800000 */
[----:B------:R-:W0:Y:S01]  /*0dc0*/  LDCU.64 UR4, c[0x0][0x380] ;  /* 0x00007000ff0477ac */ /* 0x000e220008000a00 */
[----:B------:R-:W-:Y:S01]  /*0dd0*/  MOV R0, 0x0 ;  /* 0x0000000000007802 */ /* 0x000fe20000000f00 */
[----:B------:R1:W-:Y:S01]  /*0de0*/  STL [R1], R2 ;  /* 0x0000000201007387 */ /* 0x0003e20000100800 */
[----:B------:R-:W-:Y:S02]  /*0df0*/  IMAD.MOV.U32 R6, RZ, RZ, R19 ;  /* 0x000000ffff067224 */ /* 0x000fe400078e0013 */
[----:B------:R1:W2:Y:S01]  /*0e00*/  LDC.64 R10, c[0x4][R0] ;  /* 0x01000000000a7b82 */ /* 0x0002a20000000a00 */
[----:B------:R-:W-:Y:S01]  /*0e10*/  IMAD.MOV.U32 R7, RZ, RZ, R18 ;  /* 0x000000ffff077224 */ /* 0x000fe200078e0012 */
[----:B0-----:R-:W-:-:S04]  /*0e20*/  LEA R8, P0, R2, UR4, 0x2 ;  /* 0x0000000402087c11 */ /* 0x001fc8000f8010ff */
[----:B------:R-:W-:Y:S01]  /*0e30*/  LEA.HI.X R9, R2, UR5, R23, 0x2, P0 ;  /* 0x0000000502097c11 */ /* 0x000fe200080f1417 */
[----:B------:R-:W0:Y:S04]  /*0e40*/  LDCU.64 UR4, c[0x4][0x38] ;  /* 0x01000700ff0477ac */ /* 0x000e280008000a00 */
[----:B------:R1:W-:Y:S01]  /*0e50*/  STG.E desc[UR36][R8.64], R2 ;  /* 0x0000000208007986 */ /* 0x0003e2000c101924 */
[----:B0-----:R-:W-:Y:S01]  /*0e60*/  IMAD.U32 R4, RZ, RZ, UR4 ;  /* 0x00000004ff047e24 */ /* 0x001fe2000f8e00ff */
[----:B-1----:R-:W-:-:S07]  /*0e70*/  MOV R5, UR5 ;  /* 0x0000000500057c02 */ /* 0x002fce0008000f00 */
[----:B------:R-:W-:-:S07]  /*0e80*/  LEPC R20, `(.L_x_18) ;  /* 0x000000001014794e */ /* 0x000fce0000000000 */
[----:B--2---:R-:W-:Y:S05]  /*0e90*/  CALL.ABS.NOINC R10 ;  /* 0x000000000a007343 */ /* 0x004fea0003c00000 */
.L_x_18:
[----:B------:R-:W-:Y:S05]  /*0ea0*/  EXIT ;  /* 0x000000000000794d */ /* 0x000fea0003800000 */
.L_x_19:
[----:B------:R-:W-:-:S00]  /*0eb0*/  BRA `(.L_x_19) ;  /* 0xfffffffc00fc7947 */ /* 0x000fc0000383ffff */
[----:B------:R-:W-:-:S00]  /*0ec0*/  NOP ;  /* 0x0000000000007918 */ /* 0x000fc00000000000 */
        /* <DEDUP_REMOVED lines=11> */
.L_x_29:


//--------------------- .text._Z12__Show_ERRORPi  --------------------------
	.section	.text._Z12__Show_ERRORPi,"ax",@progbits
	.align	128
        .global         _Z12__Show_ERRORPi
        .type           _Z12__Show_ERRORPi,@function
        .size           _Z12__Show_ERRORPi,(.L_x_30 - _Z12__Show_ERRORPi)
        .other          _Z12__Show_ERRORPi,@"STO_CUDA_ENTRY STV_DEFAULT"
_Z12__Show_ERRORPi:
.text._Z12__Show_ERRORPi:
[----:B------:R-:W0:Y:S08]  /*0000*/  LDC R1, c[0x0][0x37c] ;  /* 0x0000df00ff017b82 */ /* 0x000e300000000800 */
[----:B------:R-:W1:Y:S01]  /*0010*/  LDC.64 R2, c[0x0][0x380] ;  /* 0x0000e000ff027b82 */ /* 0x000e620000000a00 */
[----:B------:R-:W1:Y:S01]  /*0020*/  LDCU.64 UR4, c[0x0][0x358] ;  /* 0x00006b00ff0477ac */ /* 0x000e620008000a00 */
[----:B0-----:R-:W-:Y:S01]  /*0030*/  VIADD R1, R1, 0xfffffff8 ;  /* 0xfffffff801017836 */ /* 0x001fe20000000000 */
[----:B------:R-:W-:Y:S01]  /*0040*/  MOV R16, 0x0 ;  /* 0x0000000000107802 */ /* 0x000fe20000000f00 */
[----:B------:R-:W-:Y:S01]  /*0050*/  IMAD.MOV.U32 R0, RZ, RZ, 0x1 ;  /* 0x00000001ff007424 */ /* 0x000fe200078e00ff */
[----:B------:R-:W0:Y:S03]  /*0060*/  LDCU UR6, c[0x0][0x2f8] ;  /* 0x00005f00ff0677ac */ /* 0x000e260008000800 */
[----:B------:R2:W3:Y:S01]  /*0070*/  LDC.64 R8, c[0x4][R16] ;  /* 0x0100000010087b82 */ /* 0x0004e20000000a00 */
[----:B------:R-:W4:Y:S01]  /*0080*/  LDCU UR7, c[0x0][0x2fc] ;  /* 0x00005f80ff0777ac */ /* 0x000f220008000800 */
[----:B------:R2:W-:Y:S01]  /*0090*/  STL [R1], R0 ;  /* 0x0000000001007387 */ /* 0x0005e20000100800 */
[----:B------:R-:W5:Y:S01]  /*00a0*/  LDCU.64 UR8, c[0x4][0x28] ;  /* 0x01000500ff0877ac */ /* 0x000f620008000a00 */
[----:B0-----:R-:W-:-:S02]  /*00b0*/  IADD3 R17, P0, PT, R1, UR6, RZ ;  /* 0x0000000601117c10 */ /* 0x001fc4000ff1e0ff */
[----:B-1----:R2:W-:Y:S02]  /*00c0*/  STG.E desc[UR4][R2.64], R0 ;  /* 0x0000000002007986 */ /* 0x0025e4000c101904 */
[----:B----4-:R-:W-:Y:S01]  /*00d0*/  IADD3.X R18, PT, PT, RZ, UR7, RZ, P0, !PT ;  /* 0x00000007ff127c10 */ /* 0x010fe200087fe4ff */
[----:B------:R-:W-:Y:S02]  /*00e0*/  IMAD.MOV.U32 R6, RZ, RZ, R17 ;  /* 0x000000ffff067224 */ /* 0x000fe400078e0011 */
[----:B-----5:R-:W-:Y:S01]  /*00f0*/  IMAD.U32 R4, RZ, RZ, UR8 ;  /* 0x00000008ff047e24 */ /* 0x020fe2000f8e00ff */
[----:B------:R-:W-:Y:S02]  /*0100*/  MOV R5, UR9 ;  /* 0x0000000900057c02 */ /* 0x000fe40008000f00 */
[----:B------:R-:W-:-:S07]  /*0110*/  MOV R7, R18 ;  /* 0x0000001200077202 */ /* 0x000fce0000000f00 */
[----:B------:R-:W-:-:S07]  /*0120*/  LEPC R20, `(.L_x_20) ;  /* 0x000000001014794e */ /* 0x000fce0000000000 */
[----:B--23--:R-:W-:Y:S05]  /*0130*/  CALL.ABS.NOINC R8 ;  /* 0x0000000008007343 */ /* 0x00cfea0003c00000 */
.L_x_20:
[----:B------:R-:W0:Y:S01]  /*0140*/  LDC.64 R2, c[0x0][0x380] ;  /* 0x0000e000ff027b82 */ /* 0x000e220000000a00 */
[----:B------:R-:W1:Y:S01]  /*0150*/  LDCU.64 UR4, c[0x4][0x30] ;  /* 0x01000600ff0477ac */ /* 0x000e620008000a00 */
[----:B------:R-:W-:Y:S01]  /*0160*/  IMAD.MOV.U32 R6, RZ, RZ, R17 ;  /* 0x000000ffff067224 */ /* 0x000fe200078e0011 */
[----:B------:R-:W-:-:S05]  /*0170*/  MOV R7, R18 ;  /* 0x0000001200077202 */ /* 0x000fca0000000f00 */
[----:B------:R2:W3:Y:S01]  /*0180*/  LDC.64 R8, c[0x4][R16] ;  /* 0x0100000010087b82 */ /* 0x0004e20000000a00 */
[----:B-1----:R-:W-:Y:S01]  /*0190*/  IMAD.U32 R4, RZ, RZ, UR4 ;  /* 0x00000004ff047e24 */ /* 0x002fe2000f8e00ff */
[----:B------:R-:W-:Y:S01]  /*01a0*/  MOV R5, UR5 ;  /* 0x0000000500057c02 */ /* 0x000fe20008000f00 */
[----:B0-----:R2:W-:Y:S06]  /*01b0*/  STL.64 [R1], R2 ;  /* 0x0000000201007387 */ /* 0x0015ec0000100a00 */
[----:B------:R-:W-:-:S07]  /*01c0*/  LEPC R20, `(.L_x_21) ;  /* 0x000000001014794e */ /* 0x000fce0000000000 */
[----:B--23--:R-:W-:Y:S05]  /*01d0*/  CALL.ABS.NOINC R8 ;  /* 0x0000000008007343 */ /* 0x00cfea0003c00000 */
.L_x_21:
[----:B------:R-:W-:Y:S05]  /*01e0*/  EXIT ;  /* 0x000000000000794d */ /* 0x000fea0003800000 */
.L_x_22:
        /* <DEDUP_REMOVED lines=9> */
.L_x_30:


//--------------------- .text._Z8__linearv        --------------------------
	.section	.text._Z8__linearv,"ax",@progbits
	.align	128
        .global         _Z8__linearv
        .type           _Z8__linearv,@function
        .size           _Z8__linearv,(.L_x_31 - _Z8__linearv)
        .other          _Z8__linearv,@"STO_CUDA_ENTRY STV_DEFAULT"
_Z8__linearv:
.text._Z8__linearv:
[----:B------:R-:W0:Y:S01]  /*0000*/  LDC R1, c[0x0][0x37c] ;  /* 0x0000df00ff017b82 */ /* 0x000e220000000800 */
[----:B------:R-:W1:Y:S01]  /*0010*/  S2R R2, SR_TID.X ;  /* 0x0000000000027919 */ /* 0x000e620000002100 */
[----:B------:R-:W2:Y:S06]  /*0020*/  LDCU UR5, c[0x0][0x2fc] ;  /* 0x00005f80ff0577ac */ /* 0x000eac0008000800 */
[----:B------:R-:W1:Y:S01]  /*0030*/  S2UR UR7, SR_CTAID.X ;  /* 0x00000000000779c3 */ /* 0x000e620000002500 */
[----:B0-----:R-:W-:Y:S01]  /*0040*/  VIADD R1, R1, 0xfffffff8 ;  /* 0xfffffff801017836 */ /* 0x001fe20000000000 */
[----:B------:R-:W-:Y:S01]  /*0050*/  MOV R0, 0x0 ;  /* 0x0000000000007802 */ /* 0x000fe20000000f00 */
[----:B------:R-:W0:Y:S01]  /*0060*/  LDCU UR6, c[0x0][0x370] ;  /* 0x00006e00ff0677ac */ /* 0x000e220008000800 */
[----:B------:R-:W3:Y:S04]  /*0070*/  LDCU UR4, c[0x0][0x2f8] ;  /* 0x00005f00ff0477ac */ /* 0x000ee80008000800 */
[----:B------:R-:W1:Y:S08]  /*0080*/  LDC R3, c[0x0][0x360] ;  /* 0x0000d800ff037b82 */ /* 0x000e700000000800 */
[----:B------:R4:W5:Y:S01]  /*0090*/  LDC.64 R8, c[0x4][R0] ;  /* 0x0100000000087b82 */ /* 0x0009620000000a00 */
[----:B---3--:R-:W-:-:S04]  /*00a0*/  IADD3 R6, P0, PT, R1, UR4, RZ ;  /* 0x0000000401067c10 */ /* 0x008fc8000ff1e0ff */
[----:B--2---:R-:W-:Y:S01]  /*00b0*/  IADD3.X R7, PT, PT, RZ, UR5, RZ, P0, !PT ;  /* 0x00000005ff077c10 */ /* 0x004fe200087fe4ff */
[C---:B-1----:R-:W-:Y:S02]  /*00c0*/  IMAD R2, R3.reuse, UR7, R2 ;  /* 0x0000000703027c24 */ /* 0x042fe4000f8e0202 */
[----:B0-----:R-:W-:Y:S01]  /*00d0*/  IMAD R3, R3, UR6, RZ ;  /* 0x0000000603037c24 */ /* 0x001fe2000f8e02ff */
[----:B------:R-:W0:Y:S04]  /*00e0*/  LDCU.64 UR6, c[0x4][0x20] ;  /* 0x01000400ff0677ac */ /* 0x000e280008000a00 */
[----:B------:R4:W-:Y:S01]  /*00f0*/  STL.64 [R1], R2 ;  /* 0x0000000201007387 */ /* 0x0009e20000100a00 */
[----:B0-----:R-:W-:Y:S01]  /*0100*/  IMAD.U32 R4, RZ, RZ, UR6 ;  /* 0x00000006ff047e24 */ /* 0x001fe2000f8e00ff */
[----:B----45:R-:W-:-:S07]  /*0110*/  MOV R5, UR7 ;  /* 0x0000000700057c02 */ /* 0x030fce0008000f00 */
[----:B------:R-:W-:-:S07]  /*0120*/  LEPC R20, `(.L_x_23) ;  /* 0x000000001014794e */ /* 0x000fce0000000000 */
[----:B------:R-:W-:Y:S05]  /*0130*/  CALL.ABS.NOINC R8 ;  /* 0x0000000008007343 */ /* 0x000fea0003c00000 */
.L_x_23:
[----:B------:R-:W-:Y:S05]  /*0140*/  EXIT ;  /* 0x000000000000794d */ /* 0x000fea0003800000 */
.L_x_24:
        /* <DEDUP_REMOVED lines=11> */
.L_x_31:


//--------------------- .text._Z19__Show_CPU_call_GPUv --------------------------
	.section	.text._Z19__Show_CPU_call_GPUv,"ax",@progbits
	.align	128
        .global         _Z19__Show_CPU_call_GPUv
        .type           _Z19__Show_CPU_call_GPUv,@function
        .size           _Z19__Show_CPU_call_GPUv,(.L_x_32 - _Z19__Show_CPU_call_GPUv)
        .other          _Z19__Show_CPU_call_GPUv,@"STO_CUDA_ENTRY STV_DEFAULT"
_Z19__Show_CPU_call_GPUv:
.text._Z19__Show_CPU_call_GPUv:
[----:B------:R-:W0:Y:S01]  /*0000*/  LDC R1, c[0x0][0x37c] ;  /* 0x0000df00ff017b82 */ /* 0x000e220000000800 */
[----:B------:R-:W-:Y:S01]  /*0010*/  MOV R2, 0x0 ;  /* 0x0000000000027802 */ /* 0x000fe20000000f00 */
[----:B------:R-:W1:Y:S01]  /*0020*/  LDCU.64 UR4, c[0x4][0x10] ;  /* 0x01000200ff0477ac */ /* 0x000e620008000a00 */
[----:B------:R-:W-:-:S05]  /*0030*/  CS2R R6, SRZ ;  /* 0x0000000000067805 */ /* 0x000fca000001ff00 */
[----:B------:R2:W3:Y:S01]  /*0040*/  LDC.64 R8, c[0x4][R2] ;  /* 0x0100000002087b82 */ /* 0x0004e20000000a00 */
[----:B-1----:R-:W-:Y:S02]  /*0050*/  IMAD.U32 R4, RZ, RZ, UR4 ;  /* 0x00000004ff047e24 */ /* 0x002fe4000f8e00ff */
[----:B--2---:R-:W-:-:S07]  /*0060*/  IMAD.U32 R5, RZ, RZ, UR5 ;  /* 0x00000005ff057e24 */ /* 0x004fce000f8e00ff */
[----:B------:R-:W-:-:S07]  /*0070*/  LEPC R20, `(.L_x_25) ;  /* 0x000000001014794e */ /* 0x000fce0000000000 */
[----:B0--3--:R-:W-:Y:S05]  /*0080*/  CALL.ABS.NOINC R8 ;  /* 0x0000000008007343 */ /* 0x009fea0003c00000 */
.L_x_25:
[----:B------:R0:W1:Y:S01]  /*0090*/  LDC.64 R8, c[0x4][R2] ;  /* 0x0100000002087b82 */ /* 0x0000620000000a00 */
[----:B------:R-:W2:Y:S01]  /*00a0*/  LDCU.64 UR4, c[0x4][0x18] ;  /* 0x01000300ff0477ac */ /* 0x000ea20008000a00 */
[----:B------:R-:W-:Y:S01]  /*00b0*/  CS2R R6, SRZ ;  /* 0x0000000000067805 */ /* 0x000fe2000001ff00 */
[----:B--2---:R-:W-:Y:S02]  /*00c0*/  IMAD.U32 R4, RZ, RZ, UR4 ;  /* 0x00000004ff047e24 */ /* 0x004fe4000f8e00ff */
[----:B0-----:R-:W-:-:S07]  /*00d0*/  IMAD.U32 R5, RZ, RZ, UR5 ;  /* 0x00000005ff057e24 */ /* 0x001fce000f8e00ff */
[----:B------:R-:W-:-:S07]  /*00e0*/  LEPC R20, `(.L_x_26) ;  /* 0x000000001014794e */ /* 0x000fce0000000000 */
[----:B-1----:R-:W-:Y:S05]  /*00f0*/  CALL.ABS.NOINC R8 ;  /* 0x0000000008007343 */ /* 0x002fea0003c00000 */
.L_x_26:
[----:B------:R-:W0:Y:S01]  /*0100*/  LDC.64 R2, c[0x4][R2] ;  /* 0x0100000002027b82 */ /* 0x000e220000000a00 */
[----:B------:R-:W1:Y:S01]  /*0110*/  LDCU.64 UR4, c[0x4][0x8] ;  /* 0x01000100ff0477ac */ /* 0x000e620008000a00 */
[----:B------:R-:W-:Y:S01]  /*0120*/  CS2R R6, SRZ ;  /* 0x0000000000067805 */ /* 0x000fe2000001ff00 */
[----:B-1----:R-:W-:Y:S02]  /*0130*/  IMAD.U32 R4, RZ, RZ, UR4 ;  /* 0x00000004ff047e24 */ /* 0x002fe4000f8e00ff */
[----:B------:R-:W-:-:S07]  /*0140*/  IMAD.U32 R5, RZ, RZ, UR5 ;  /* 0x00000005ff057e24 */ /* 0x000fce000f8e00ff */
[----:B------:R-:W-:-:S07]  /*0150*/  LEPC R20, `(.L_x_27) ;  /* 0x000000001014794e */ /* 0x000fce0000000000 */
[----:B0-----:R-:W-:Y:S05]  /*0160*/  CALL.ABS.NOINC R2 ;  /* 0x0000000002007343 */ /* 0x001fea0003c00000 */
.L_x_27:
[----:B------:R-:W-:Y:S05]  /*0170*/  EXIT ;  /* 0x000000000000794d */ /* 0x000fea0003800000 */
.L_x_28:
        /* <DEDUP_REMOVED lines=16> */
.L_x_32:


//--------------------- .nv.global.init           --------------------------
	.section	.nv.global.init,"aw",@progbits
.nv.global.init:
	.type		$str$6,@object
	.size		$str$6,($str$4 - $str$6)
$str$6:
        /*0000*/ 	.byte	0x25, 0x64, 0x20, 0x00
	.type		$str$4,@object
	.size		$str$4,($str$5 - $str$4)
$str$4:
        /*0004*/ 	.byte	0x20, 0x25, 0x64, 0x20, 0x00
	.type		$str$5,@object
	.size		$str$5,($str$1 - $str$5)
$str$5:
        /*0009*/ 	.byte	0x20, 0x25, 0x70, 0x20, 0x00
	.type		$str$1,@object
	.size		$str$1,($str$3 - $str$1)
$str$1:
        /*000e*/ 	.byte	0x20, 0x20, 0x20, 0x20, 0x69, 0x6e, 0x20, 0x47, 0x50, 0x55, 0x0a, 0x00
	.type		$str$3,@object
	.size		$str$3,($str - $str$3)
$str$3:
        /*001a*/ 	.byte	0x74, 0x68, 0x72, 0x65, 0x61, 0x64, 0x20, 0x69, 0x64, 0x20, 0x25, 0x64, 0x20, 0x6f, 0x66, 0x20
        /*002a*/ 	.byte	0x25, 0x64, 0x20, 0x21, 0x0a, 0x00
	.type		$str,@object
	.size		$str,($str$2 - $str)
$str:
        /*0030*/ 	.byte	0x20, 0x20, 0x20, 0x20, 0x20, 0x20, 0x20, 0x20, 0x69, 0x6e, 0x20, 0x22, 0x5f, 0x5f, 0x64, 0x65
        /*0040*/ 	.byte	0x76, 0x69, 0x63, 0x65, 0x5f, 0x5f, 0x22, 0x20, 0x6f, 0x6e, 0x20, 0x47, 0x50, 0x55, 0x0a, 0x00
	.type		$str$2,@object
	.size		$str$2,(.L_2 - $str$2)
$str$2:
        /*0050*/ 	.byte	0x20, 0x20, 0x20, 0x20, 0x63, 0x61, 0x6c, 0x6c, 0x20, 0x22, 0x5f, 0x5f, 0x64, 0x65, 0x76, 0x69
        /*0060*/ 	.byte	0x63, 0x65, 0x5f, 0x5f, 0x22, 0x20, 0x20, 0x5f, 0x5f, 0x53, 0x68, 0x6f, 0x77, 0x5f, 0x47, 0x50
        /*0070*/ 	.byte	0x55, 0x5f, 0x63, 0x61, 0x6c, 0x6c, 0x5f, 0x47, 0x50, 0x55, 0x0a, 0x00
.L_2:


//--------------------- .nv.shared.reserved.0     --------------------------
	.section	.nv.shared.reserved.0,"aw",@nobits
	.weak		__nv_reservedSMEM_offset_0_alias
	.size		__nv_reservedSMEM_offset_0_alias, 0, 64
	.other		__nv_reservedSMEM_offset_0_alias,@"STO_CUDA_RESERVED_SHARED STV_DEFAULT"
__nv_reservedSMEM_offset_0_alias:
	.zero		0
	.zero		64


//--------------------- .nv.constant0._Z15__Malloc_in_GPUPim --------------------------
	.section	.nv.constant0._Z15__Malloc_in_GPUPim,"a",@progbits
	.sectionflags	@""
	.align	4
.nv.constant0._Z15__Malloc_in_GPUPim:
	.zero		912


//--------------------- .nv.constant0._Z12__Show_ERRORPi --------------------------
	.section	.nv.constant0._Z12__Show_ERRORPi,"a",@progbits
	.sectionflags	@""
	.align	4
.nv.constant0._Z12__Show_ERRORPi:
	.zero		904


//--------------------- .nv.constant0._Z8__linearv --------------------------
	.section	.nv.constant0._Z8__linearv,"a",@progbits
	.sectionflags	@""
	.align	4
.nv.constant0._Z8__linearv:
	.zero		896


//--------------------- .nv.constant0._Z19__Show_CPU_call_GPUv --------------------------
	.section	.nv.constant0._Z19__Show_CPU_call_GPUv,"a",@progbits
	.sectionflags	@""
	.align	4
.nv.constant0._Z19__Show_CPU_call_GPUv:
	.zero		896


//--------------------- SYMBOLS --------------------------

	.type		.nv.reservedSmem.offset0,@object
	.size		.nv.reservedSmem.offset0,0x4
	.type		vprintf,@function
